	.headerflags	@"EF_CUDA_TEXMODE_UNIFIED EF_CUDA_64BIT_ADDRESS EF_CUDA_ACCELERATORS EF_CUDA_SM90 EF_CUDA_VIRTUAL_SM(EF_CUDA_SM90)"
	.elftype	@"ET_EXEC"


//--------------------- .nv.info                  --------------------------
	.section	.nv.info,"",@"SHT_CUDA_INFO"
	.align	4


	//----- nvinfo : EIATTR_REGCOUNT
	.align		4
        /*0000*/ 	.byte	0x04, 0x2f
        /*0002*/ 	.short	(.L_1 - .L_0)
	.align		4
.L_0:
        /*0004*/ 	.word	index@(triton_poi_fused_clone_36)
        /*0008*/ 	.word	0x0000000e


	//----- nvinfo : EIATTR_MIN_STACK_SIZE
	.align		4
.L_1:
        /*000c*/ 	.byte	0x04, 0x12
        /*000e*/ 	.short	(.L_3 - .L_2)
	.align		4
.L_2:
        /*0010*/ 	.word	index@(triton_poi_fused_clone_36)
        /*0014*/ 	.word	0x00000000


	//----- nvinfo : EIATTR_FRAME_SIZE
	.align		4
.L_3:
        /*0018*/ 	.byte	0x04, 0x11
        /*001a*/ 	.short	(.L_5 - .L_4)
	.align		4
.L_4:
        /*001c*/ 	.word	index@(triton_poi_fused_clone_36)
        /*0020*/ 	.word	0x00000000


	//----- nvinfo : EIATTR_MIN_STACK_SIZE
	.align		4
.L_5:
        /*0024*/ 	.byte	0x04, 0x12
        /*0026*/ 	.short	(.L_7 - .L_6)
	.align		4
.L_6:
        /*0028*/ 	.word	index@(triton_poi_fused_clone_36)
        /*002c*/ 	.word	0x00000000
.L_7:


//--------------------- .nv.info.triton_poi_fused_clone_36 --------------------------
	.section	.nv.info.triton_poi_fused_clone_36,"",@"SHT_CUDA_INFO"
	.sectionflags	@""
	.align	4


	//----- nvinfo : EIATTR_CUDA_API_VERSION
	.align		4
        /*0000*/ 	.byte	0x04, 0x37
        /*0002*/ 	.short	(.L_9 - .L_8)
.L_8:
        /*0004*/ 	.word	0x0000007c


	//----- nvinfo : EIATTR_KPARAM_INFO
	.align		4
.L_9:
        /*0008*/ 	.byte	0x04, 0x17
        /*000a*/ 	.short	(.L_11 - .L_10)
.L_10:
        /*000c*/ 	.word	0x00000000
        /*0010*/ 	.short	0x0003
        /*0012*/ 	.short	0x0018
        /*0014*/ 	.byte	0x00, 0xf0, 0x11, 0x00


	//----- nvinfo : EIATTR_KPARAM_INFO
	.align		4
.L_11:
        /*0018*/ 	.byte	0x04, 0x17
        /*001a*/ 	.short	(.L_13 - .L_12)
.L_12:
        /*001c*/ 	.word	0x00000000
        /*0020*/ 	.short	0x0002
        /*0022*/ 	.short	0x0010
        /*0024*/ 	.byte	0x00, 0xf4, 0x21, 0x00


	//----- nvinfo : EIATTR_KPARAM_INFO
	.align		4
.L_13:
        /*0028*/ 	.byte	0x04, 0x17
        /*002a*/ 	.short	(.L_15 - .L_14)
.L_14:
        /*002c*/ 	.word	0x00000000
        /*0030*/ 	.short	0x0001
        /*0032*/ 	.short	0x0008
        /*0034*/ 	.byte	0x00, 0xf4, 0x21, 0x00


	//----- nvinfo : EIATTR_KPARAM_INFO
	.align		4
.L_15:
        /*0038*/ 	.byte	0x04, 0x17
        /*003a*/ 	.short	(.L_17 - .L_16)
.L_16:
        /*003c*/ 	.word	0x00000000
        /*0040*/ 	.short	0x0000
        /*0042*/ 	.short	0x0000
        /*0044*/ 	.byte	0x00, 0xf4, 0x21, 0x00


	//----- nvinfo : EIATTR_SPARSE_MMA_MASK
	.align		4
.L_17:
        /*0048*/ 	.byte	0x03, 0x50
        /*004a*/ 	.short	0x0000


	//----- nvinfo : EIATTR_MAXREG_COUNT
	.align		4
        /*004c*/ 	.byte	0x03, 0x1b
        /*004e*/ 	.short	0x00ff


	//----- nvinfo : EIATTR_EXIT_INSTR_OFFSETS
	.align		4
        /*0050*/ 	.byte	0x04, 0x1c
        /*0052*/ 	.short	(.L_19 - .L_18)


	//   ....[0]....
.L_18:
        /*0054*/ 	.word	0x00000180


	//   ....[1]....
        /*0058*/ 	.word	0x000001a0


	//----- nvinfo : EIATTR_REQNTID
	.align		4
.L_19:
        /*005c*/ 	.byte	0x04, 0x10
        /*005e*/ 	.short	(.L_21 - .L_20)
.L_20:
        /*0060*/ 	.word	0x00000080
        /*0064*/ 	.word	0x00000001
        /*0068*/ 	.word	0x00000001


	//----- nvinfo : EIATTR_CBANK_PARAM_SIZE
	.align		4
.L_21:
        /*006c*/ 	.byte	0x03, 0x19
        /*006e*/ 	.short	0x001c


	//----- nvinfo : EIATTR_PARAM_CBANK
	.align		4
        /*0070*/ 	.byte	0x04, 0x0a
        /*0072*/ 	.short	(.L_23 - .L_22)
	.align		4
.L_22:
        /*0074*/ 	.word	index@(.nv.constant0.triton_poi_fused_clone_36)
        /*0078*/ 	.short	0x0210
        /*007a*/ 	.short	0x001c


	//----- nvinfo : EIATTR_SW_WAR
	.align		4
.L_23:
        /*007c*/ 	.byte	0x04, 0x36
        /*007e*/ 	.short	(.L_25 - .L_24)
.L_24:
        /*0080*/ 	.word	0x00000008
.L_25:


//--------------------- .nv.callgraph             --------------------------
	.section	.nv.callgraph,"",@"SHT_CUDA_CALLGRAPH"
	.align	4
	.sectionentsize	8
	.align		4
        /*0000*/ 	.word	0x00000000
	.align		4
        /*0004*/ 	.word	0xffffffff
	.align		4
        /*0008*/ 	.word	0x00000000
	.align		4
        /*000c*/ 	.word	0xfffffffe
	.align		4
        /*0010*/ 	.word	0x00000000
	.align		4
        /*0014*/ 	.word	0xfffffffd
	.align		4
        /*0018*/ 	.word	0x00000000
	.align		4
        /*001c*/ 	.word	0xfffffffc


//--------------------- .text.triton_poi_fused_clone_36 --------------------------
	.section	.text.triton_poi_fused_clone_36,"ax",@progbits
	.align	128
        .global         triton_poi_fused_clone_36
        .type           triton_poi_fused_clone_36,@function
        .size           triton_poi_fused_clone_36,(.L_x_1 - triton_poi_fused_clone_36)
        .other          triton_poi_fused_clone_36,@"STO_CUDA_ENTRY STV_DEFAULT"
triton_poi_fused_clone_36:
.text.triton_poi_fused_clone_36:
[----:B------:R-:W0:Y:S02]  /*0000*/  LDC R1, c[0x0][0x28] ;  /* 0x00000a00ff017b82 */ /* 0x000e240000000800 */
[----:B------:R-:W1:Y:S01]  /*0010*/  S2R R0, SR_TID.X ;  /* 0x0000000000007919 */ /* 0x000e620000002100 */
[----:B------:R-:W2:Y:S01]  /*0020*/  LDC.64 R2, c[0x0][0x210] ;  /* 0x00008400ff027b82 */ /* 0x000ea20000000a00 */
[----:B------:R-:W-:Y:S01]  /*0030*/  ULDC.64 UR4, c[0x0][0x208] ;  /* 0x0000820000047ab9 */ /* 0x000fe20000000a00 */
[----:B------:R-:W3:Y:S06]  /*0040*/  S2R R9, SR_CTAID.X ;  /* 0x0000000000097919 */ /* 0x000eec0000002500 */
[----:B------:R-:W4:Y:S01]  /*0050*/  LDC.64 R4, c[0x0][0x218] ;  /* 0x00008600ff047b82 */ /* 0x000f220000000a00 */
[----:B-1----:R-:W-:-:S05]  /*0060*/  LOP3.LUT R0, R0, 0x7f, RZ, 0xc0, !PT ;  /* 0x0000007f00007812 */ /* 0x002fca00078ec0ff */
[----:B---3--:R-:W-:-:S05]  /*0070*/  IMAD R9, R9, 0x80, R0 ;  /* 0x0000008009097824 */ /* 0x008fca00078e0200 */
[----:B------:R-:W-:Y:S02]  /*0080*/  SHF.R.S32.HI R0, RZ, 0x1f, R9 ;  /* 0x0000001fff007819 */ /* 0x000fe40000011409 */
[----:B------:R-:W-:Y:S02]  /*0090*/  ISETP.GE.AND P0, PT, R9, 0x800, PT ;  /* 0x000008000900780c */ /* 0x000fe40003f06270 */
[----:B------:R-:W-:-:S04]  /*00a0*/  LEA.HI R0, R0, R9, RZ, 0x9 ;  /* 0x0000000900007211 */ /* 0x000fc800078f48ff */
[----:B------:R-:W-:Y:S02]  /*00b0*/  LOP3.LUT R6, R0, 0xfffffe00, RZ, 0xc0, !PT ;  /* 0xfffffe0000067812 */ /* 0x000fe400078ec0ff */
[----:B------:R-:W-:Y:S02]  /*00c0*/  SHF.R.S32.HI R0, RZ, 0x9, R0 ;  /* 0x00000009ff007819 */ /* 0x000fe40000011400 */
[----:B------:R-:W-:-:S05]  /*00d0*/  IADD3 R7, R9, 0x3800, -R6 ;  /* 0x0000380009077810 */ /* 0x000fca0007ffe806 */
[----:B------:R-:W-:Y:S02]  /*00e0*/  IMAD R11, R0, 0x4800, R7 ;  /* 0x00004800000b7824 */ /* 0x000fe400078e0207 */
[----:B------:R-:W-:Y:S02]  /*00f0*/  IMAD.MOV.U32 R0, RZ, RZ, RZ ;  /* 0x000000ffff007224 */ /* 0x000fe400078e00ff */
[----:B--2---:R-:W-:Y:S01]  /*0100*/  IMAD.WIDE R2, R11, 0x4, R2 ;  /* 0x000000040b027825 */ /* 0x004fe200078e0202 */
[----:B------:R-:W-:-:S03]  /*0110*/  HFMA2.MMA R11, -RZ, RZ, 0, 0 ;  /* 0x00000000ff0b7435 */ /* 0x000fc600000001ff */
[----:B----4-:R-:W-:Y:S01]  /*0120*/  IMAD.WIDE.U32 R4, R7, 0x4, R4 ;  /* 0x0000000407047825 */ /* 0x010fe200078e0004 */
[----:B------:R-:W2:Y:S01]  /*0130*/  @!P0 LDG.E R0, desc[UR4][R2.64] ;  /* 0x0000000402008981 */ /* 0x000ea2000c1e1900 */
[----:B------:R-:W1:Y:S05]  /*0140*/  LDC.64 R6, c[0x0][0x220] ;  /* 0x00008800ff067b82 */ /* 0x000e6a0000000a00 */
[----:B------:R-:W2:Y:S01]  /*0150*/  @!P0 LDG.E.EL R11, desc[UR4][R4.64] ;  /* 0x00000004040b8981 */ /* 0x000ea2000c2e1900 */
[----:B-1----:R-:W-:-:S04]  /*0160*/  IMAD.WIDE R6, R9, 0x4, R6 ;  /* 0x0000000409067825 */ /* 0x002fc800078e0206 */
[----:B--2---:R-:W-:Y:S01]  /*0170*/  FADD R11, R11, R0 ;  /* 0x000000000b0b7221 */ /* 0x004fe20000000000 */
[----:B------:R-:W-:Y:S06]  /*0180*/  @P0 EXIT ;  /* 0x000000000000094d */ /* 0x000fec0003800000 */
[----:B------:R-:W-:Y:S01]  /*0190*/  STG.E desc[UR4][R6.64], R11 ;  /* 0x0000000b06007986 */ /* 0x000fe2000c101904 */
[----:B------:R-:W-:Y:S05]  /*01a0*/  EXIT ;  /* 0x000000000000794d */ /* 0x000fea0003800000 */
.L_x_0:
[----:B------:R-:W-:-:S00]  /*01b0*/  BRA `(.L_x_0) ;  /* 0xfffffffc00fc7947 */ /* 0x000fc0000383ffff */
[----:B------:R-:W-:-:S00]  /*01c0*/  NOP ;  /* 0x0000000000007918 */ /* 0x000fc00000000000 */
        /* <DEDUP_REMOVED lines=11> */
.L_x_1:


//--------------------- .nv.constant0.triton_poi_fused_clone_36 --------------------------
	.section	.nv.constant0.triton_poi_fused_clone_36,"a",@progbits
	.sectionflags	@""
	.align	4
.nv.constant0.triton_poi_fused_clone_36:
	.zero		556
